//
// Generated by NVIDIA NVVM Compiler
//
// Compiler Build ID: CL-36424714
// Cuda compilation tools, release 13.0, V13.0.88
// Based on NVVM 20.0.0
//

.version 9.0
.target sm_100
.address_size 64

	// .globl	_Z11gemv_kernelPKfS0_PfiPjS2_jj
// _ZZ11gemv_kernelPKfS0_PfiPjS2_jjE16_SMC_workingCTAs has been demoted

.visible .entry _Z11gemv_kernelPKfS0_PfiPjS2_jj(
	.param .u64 .ptr .align 1 _Z11gemv_kernelPKfS0_PfiPjS2_jj_param_0,
	.param .u64 .ptr .align 1 _Z11gemv_kernelPKfS0_PfiPjS2_jj_param_1,
	.param .u64 .ptr .align 1 _Z11gemv_kernelPKfS0_PfiPjS2_jj_param_2,
	.param .u32 _Z11gemv_kernelPKfS0_PfiPjS2_jj_param_3,
	.param .u64 .ptr .align 1 _Z11gemv_kernelPKfS0_PfiPjS2_jj_param_4,
	.param .u64 .ptr .align 1 _Z11gemv_kernelPKfS0_PfiPjS2_jj_param_5,
	.param .u32 _Z11gemv_kernelPKfS0_PfiPjS2_jj_param_6,
	.param .u32 _Z11gemv_kernelPKfS0_PfiPjS2_jj_param_7
)
{
	.reg .pred 	%p<16>;
	.reg .b32 	%r<46>;
	.reg .b32 	%f<116>;
	.reg .b64 	%rd<66>;
	// demoted variable
	.shared .align 4 .u32 _ZZ11gemv_kernelPKfS0_PfiPjS2_jjE16_SMC_workingCTAs;
	ld.param.u64 	%rd15, [_Z11gemv_kernelPKfS0_PfiPjS2_jj_param_0];
	ld.param.u64 	%rd16, [_Z11gemv_kernelPKfS0_PfiPjS2_jj_param_1];
	ld.param.u64 	%rd12, [_Z11gemv_kernelPKfS0_PfiPjS2_jj_param_2];
	ld.param.u32 	%r26, [_Z11gemv_kernelPKfS0_PfiPjS2_jj_param_3];
	ld.param.u64 	%rd13, [_Z11gemv_kernelPKfS0_PfiPjS2_jj_param_4];
	ld.param.u64 	%rd14, [_Z11gemv_kernelPKfS0_PfiPjS2_jj_param_5];
	ld.param.u32 	%r27, [_Z11gemv_kernelPKfS0_PfiPjS2_jj_param_6];
	ld.param.u32 	%r28, [_Z11gemv_kernelPKfS0_PfiPjS2_jj_param_7];
	cvta.to.global.u64 	%rd1, %rd16;
	cvta.to.global.u64 	%rd2, %rd15;
	// begin inline asm
	mov.u32 %r29, %smid;
	// end inline asm
	mov.u32 	%r2, %tid.x;
	setp.ne.s32 	%p1, %r2, 0;
	@%p1 bra 	$L__BB0_2;
	cvta.to.global.u64 	%rd17, %rd13;
	mul.wide.u32 	%rd18, %r29, 4;
	add.s64 	%rd19, %rd17, %rd18;
	atom.global.inc.u32 	%r30, [%rd19], 2147483647;
	st.shared.u32 	[_ZZ11gemv_kernelPKfS0_PfiPjS2_jjE16_SMC_workingCTAs], %r30;
$L__BB0_2:
	bar.sync 	0;
	ld.shared.u32 	%r3, [_ZZ11gemv_kernelPKfS0_PfiPjS2_jjE16_SMC_workingCTAs];
	setp.ge.u32 	%p2, %r3, %r28;
	@%p2 bra 	$L__BB0_23;
	div.u32 	%r4, %r27, %r28;
	mul.lo.s32 	%r31, %r29, %r27;
	mad.lo.s32 	%r40, %r3, %r4, %r31;
	setp.lt.s32 	%p3, %r4, 1;
	@%p3 bra 	$L__BB0_23;
	add.s32 	%r6, %r26, -1;
	and.b32  	%r7, %r26, 15;
	and.b32  	%r8, %r26, 7;
	and.b32  	%r9, %r26, 2147483632;
	and.b32  	%r10, %r26, 3;
	neg.s32 	%r11, %r9;
	shl.b32 	%r12, %r26, 4;
	cvta.to.global.u64 	%rd3, %rd14;
	cvta.to.global.u64 	%rd4, %rd12;
	add.s32 	%r13, %r40, %r4;
	mul.wide.u32 	%rd10, %r26, 4;
$L__BB0_5:
	mul.wide.s32 	%rd20, %r40, 4;
	add.s64 	%rd21, %rd3, %rd20;
	ld.global.u32 	%r32, [%rd21];
	mov.u32 	%r33, %ntid.x;
	mad.lo.s32 	%r15, %r32, %r33, %r2;
	setp.ge.s32 	%p4, %r15, %r26;
	@%p4 bra 	$L__BB0_21;
	setp.lt.s32 	%p5, %r26, 1;
	mov.f32 	%f115, 0f00000000;
	@%p5 bra 	$L__BB0_20;
	setp.lt.u32 	%p6, %r6, 15;
	mov.f32 	%f115, 0f00000000;
	mov.b32 	%r44, 0;
	@%p6 bra 	$L__BB0_10;
	add.s64 	%rd65, %rd2, 32;
	mov.f32 	%f115, 0f00000000;
	mov.u32 	%r41, %r15;
	mov.u32 	%r42, %r11;
$L__BB0_9:
	.pragma "nounroll";
	ld.global.f32 	%f19, [%rd65+-32];
	mul.wide.s32 	%rd22, %r41, 4;
	add.s64 	%rd23, %rd1, %rd22;
	ld.global.f32 	%f20, [%rd23];
	fma.rn.f32 	%f21, %f19, %f20, %f115;
	ld.global.f32 	%f22, [%rd65+-28];
	mul.wide.u32 	%rd24, %r26, 4;
	add.s64 	%rd25, %rd23, %rd24;
	ld.global.f32 	%f23, [%rd25];
	fma.rn.f32 	%f24, %f22, %f23, %f21;
	ld.global.f32 	%f25, [%rd65+-24];
	add.s64 	%rd26, %rd25, %rd24;
	ld.global.f32 	%f26, [%rd26];
	fma.rn.f32 	%f27, %f25, %f26, %f24;
	ld.global.f32 	%f28, [%rd65+-20];
	add.s64 	%rd27, %rd26, %rd24;
	ld.global.f32 	%f29, [%rd27];
	fma.rn.f32 	%f30, %f28, %f29, %f27;
	ld.global.f32 	%f31, [%rd65+-16];
	add.s64 	%rd28, %rd27, %rd24;
	ld.global.f32 	%f32, [%rd28];
	fma.rn.f32 	%f33, %f31, %f32, %f30;
	ld.global.f32 	%f34, [%rd65+-12];
	add.s64 	%rd29, %rd28, %rd24;
	ld.global.f32 	%f35, [%rd29];
	fma.rn.f32 	%f36, %f34, %f35, %f33;
	ld.global.f32 	%f37, [%rd65+-8];
	add.s64 	%rd30, %rd29, %rd24;
	ld.global.f32 	%f38, [%rd30];
	fma.rn.f32 	%f39, %f37, %f38, %f36;
	ld.global.f32 	%f40, [%rd65+-4];
	add.s64 	%rd31, %rd30, %rd24;
	ld.global.f32 	%f41, [%rd31];
	fma.rn.f32 	%f42, %f40, %f41, %f39;
	ld.global.f32 	%f43, [%rd65];
	add.s64 	%rd32, %rd31, %rd24;
	ld.global.f32 	%f44, [%rd32];
	fma.rn.f32 	%f45, %f43, %f44, %f42;
	ld.global.f32 	%f46, [%rd65+4];
	add.s64 	%rd33, %rd32, %rd24;
	ld.global.f32 	%f47, [%rd33];
	fma.rn.f32 	%f48, %f46, %f47, %f45;
	ld.global.f32 	%f49, [%rd65+8];
	add.s64 	%rd34, %rd33, %rd24;
	ld.global.f32 	%f50, [%rd34];
	fma.rn.f32 	%f51, %f49, %f50, %f48;
	ld.global.f32 	%f52, [%rd65+12];
	add.s64 	%rd35, %rd34, %rd24;
	ld.global.f32 	%f53, [%rd35];
	fma.rn.f32 	%f54, %f52, %f53, %f51;
	ld.global.f32 	%f55, [%rd65+16];
	add.s64 	%rd36, %rd35, %rd24;
	ld.global.f32 	%f56, [%rd36];
	fma.rn.f32 	%f57, %f55, %f56, %f54;
	ld.global.f32 	%f58, [%rd65+20];
	add.s64 	%rd37, %rd36, %rd24;
	ld.global.f32 	%f59, [%rd37];
	fma.rn.f32 	%f60, %f58, %f59, %f57;
	ld.global.f32 	%f61, [%rd65+24];
	add.s64 	%rd38, %rd37, %rd24;
	ld.global.f32 	%f62, [%rd38];
	fma.rn.f32 	%f63, %f61, %f62, %f60;
	ld.global.f32 	%f64, [%rd65+28];
	add.s64 	%rd39, %rd38, %rd24;
	ld.global.f32 	%f65, [%rd39];
	fma.rn.f32 	%f115, %f64, %f65, %f63;
	add.s32 	%r42, %r42, 16;
	add.s32 	%r41, %r41, %r12;
	add.s64 	%rd65, %rd65, 64;
	setp.ne.s32 	%p7, %r42, 0;
	mov.u32 	%r44, %r9;
	@%p7 bra 	$L__BB0_9;
$L__BB0_10:
	setp.eq.s32 	%p8, %r7, 0;
	@%p8 bra 	$L__BB0_20;
	add.s32 	%r35, %r7, -1;
	setp.lt.u32 	%p9, %r35, 7;
	@%p9 bra 	$L__BB0_13;
	mul.wide.u32 	%rd40, %r44, 4;
	add.s64 	%rd41, %rd2, %rd40;
	ld.global.f32 	%f67, [%rd41];
	mad.lo.s32 	%r36, %r44, %r26, %r15;
	mul.wide.s32 	%rd42, %r36, 4;
	add.s64 	%rd43, %rd1, %rd42;
	ld.global.f32 	%f68, [%rd43];
	fma.rn.f32 	%f69, %f67, %f68, %f115;
	ld.global.f32 	%f70, [%rd41+4];
	mul.wide.u32 	%rd44, %r26, 4;
	add.s64 	%rd45, %rd43, %rd44;
	ld.global.f32 	%f71, [%rd45];
	fma.rn.f32 	%f72, %f70, %f71, %f69;
	ld.global.f32 	%f73, [%rd41+8];
	add.s64 	%rd46, %rd45, %rd44;
	ld.global.f32 	%f74, [%rd46];
	fma.rn.f32 	%f75, %f73, %f74, %f72;
	ld.global.f32 	%f76, [%rd41+12];
	add.s64 	%rd47, %rd46, %rd44;
	ld.global.f32 	%f77, [%rd47];
	fma.rn.f32 	%f78, %f76, %f77, %f75;
	ld.global.f32 	%f79, [%rd41+16];
	add.s64 	%rd48, %rd47, %rd44;
	ld.global.f32 	%f80, [%rd48];
	fma.rn.f32 	%f81, %f79, %f80, %f78;
	ld.global.f32 	%f82, [%rd41+20];
	add.s64 	%rd49, %rd48, %rd44;
	ld.global.f32 	%f83, [%rd49];
	fma.rn.f32 	%f84, %f82, %f83, %f81;
	ld.global.f32 	%f85, [%rd41+24];
	add.s64 	%rd50, %rd49, %rd44;
	ld.global.f32 	%f86, [%rd50];
	fma.rn.f32 	%f87, %f85, %f86, %f84;
	ld.global.f32 	%f88, [%rd41+28];
	add.s64 	%rd51, %rd50, %rd44;
	ld.global.f32 	%f89, [%rd51];
	fma.rn.f32 	%f115, %f88, %f89, %f87;
	add.s32 	%r44, %r44, 8;
$L__BB0_13:
	setp.eq.s32 	%p10, %r8, 0;
	@%p10 bra 	$L__BB0_20;
	add.s32 	%r37, %r8, -1;
	setp.lt.u32 	%p11, %r37, 3;
	@%p11 bra 	$L__BB0_16;
	mul.wide.u32 	%rd52, %r44, 4;
	add.s64 	%rd53, %rd2, %rd52;
	ld.global.f32 	%f91, [%rd53];
	mad.lo.s32 	%r38, %r44, %r26, %r15;
	mul.wide.s32 	%rd54, %r38, 4;
	add.s64 	%rd55, %rd1, %rd54;
	ld.global.f32 	%f92, [%rd55];
	fma.rn.f32 	%f93, %f91, %f92, %f115;
	ld.global.f32 	%f94, [%rd53+4];
	add.s64 	%rd57, %rd55, %rd10;
	ld.global.f32 	%f95, [%rd57];
	fma.rn.f32 	%f96, %f94, %f95, %f93;
	ld.global.f32 	%f97, [%rd53+8];
	add.s64 	%rd58, %rd57, %rd10;
	ld.global.f32 	%f98, [%rd58];
	fma.rn.f32 	%f99, %f97, %f98, %f96;
	ld.global.f32 	%f100, [%rd53+12];
	add.s64 	%rd59, %rd58, %rd10;
	ld.global.f32 	%f101, [%rd59];
	fma.rn.f32 	%f115, %f100, %f101, %f99;
	add.s32 	%r44, %r44, 4;
$L__BB0_16:
	setp.eq.s32 	%p12, %r10, 0;
	@%p12 bra 	$L__BB0_20;
	setp.eq.s32 	%p13, %r10, 1;
	mul.wide.u32 	%rd60, %r44, 4;
	add.s64 	%rd8, %rd2, %rd60;
	ld.global.f32 	%f102, [%rd8];
	mad.lo.s32 	%r39, %r44, %r26, %r15;
	mul.wide.s32 	%rd61, %r39, 4;
	add.s64 	%rd9, %rd1, %rd61;
	ld.global.f32 	%f103, [%rd9];
	fma.rn.f32 	%f115, %f102, %f103, %f115;
	@%p13 bra 	$L__BB0_20;
	setp.eq.s32 	%p14, %r10, 2;
	ld.global.f32 	%f104, [%rd8+4];
	add.s64 	%rd11, %rd9, %rd10;
	ld.global.f32 	%f105, [%rd11];
	fma.rn.f32 	%f115, %f104, %f105, %f115;
	@%p14 bra 	$L__BB0_20;
	ld.global.f32 	%f106, [%rd8+8];
	add.s64 	%rd62, %rd11, %rd10;
	ld.global.f32 	%f107, [%rd62];
	fma.rn.f32 	%f115, %f106, %f107, %f115;
$L__BB0_20:
	mul.wide.s32 	%rd63, %r15, 4;
	add.s64 	%rd64, %rd4, %rd63;
	st.global.f32 	[%rd64], %f115;
	bra.uni 	$L__BB0_22;
$L__BB0_21:
	bar.sync 	0;
$L__BB0_22:
	add.s32 	%r40, %r40, 1;
	setp.lt.s32 	%p15, %r40, %r13;
	@%p15 bra 	$L__BB0_5;
$L__BB0_23:
	ret;

}


// ===== COMPILED SASS (sm_100) =====

	.target	sm_100

	.elftype	@"ET_EXEC"


//--------------------- .note.nv.tkinfo           --------------------------
	.section	.note.nv.tkinfo,"",@"SHT_NOTE"
	.sectionflags	@"SHF_NOTE_NV_TKINFO"
	.tkinfo
        /*0018*/ 	.word	0x00000002
        /*0030*/ 	.string	""
        /*0030*/ 	.string	"ptxas"
        /*0030*/ 	.string	"Cuda compilation tools, release 13.0, V13.0.88"
        /*0030*/ 	.string	"Build cuda_13.0.r13.0/compiler.36424714_0"
        /*0030*/ 	.string	"-arch sm_100 -m 64 "



//--------------------- .note.nv.cuinfo           --------------------------
	.section	.note.nv.cuinfo,"",@"SHT_NOTE"
	.sectionflags	@"SHF_NOTE_NV_CUINFO"
        /*0018*/ 	.short	0x0002
        /*001a*/ 	.short	0x0064
        /*001c*/ 	.short	0x0082
	.zero		2


//--------------------- .nv.info                  --------------------------
	.section	.nv.info,"",@"SHT_CUDA_INFO"
	.align	4


	//----- nvinfo : EIATTR_REGCOUNT
	.align		4
        /*0000*/ 	.byte	0x04, 0x2f
        /*0002*/ 	.short	(.L_1 - .L_0)
	.align		4
.L_0:
        /*0004*/ 	.word	index@(_Z11gemv_kernelPKfS0_PfiPjS2_jj)
        /*0008*/ 	.word	0x00000020


	//----- nvinfo : EIATTR_FRAME_SIZE
	.align		4
.L_1:
        /*000c*/ 	.byte	0x04, 0x11
        /*000e*/ 	.short	(.L_3 - .L_2)
	.align		4
.L_2:
        /*0010*/ 	.word	index@(_Z11gemv_kernelPKfS0_PfiPjS2_jj)
        /*0014*/ 	.word	0x00000000


	//----- nvinfo : EIATTR_MIN_STACK_SIZE
	.align		4
.L_3:
        /*0018*/ 	.byte	0x04, 0x12
        /*001a*/ 	.short	(.L_5 - .L_4)
	.align		4
.L_4:
        /*001c*/ 	.word	index@(_Z11gemv_kernelPKfS0_PfiPjS2_jj)
        /*0020*/ 	.word	0x00000000
.L_5:


//--------------------- .nv.compat                --------------------------
	.section	.nv.compat,"",@"SHT_CUDA_COMPAT_INFO"
	.align	4
        /*0000*/ 	.byte	0x02, 0x09, 0x00, 0x00, 0x02, 0x02, 0x01, 0x00, 0x02, 0x05, 0x05, 0x00, 0x03, 0x07, 0x01, 0x01
        /*0010*/ 	.byte	0x02, 0x03, 0x00, 0x00, 0x02, 0x06, 0x01, 0x00, 0x04, 0x0b, 0x08, 0x00, 0x09, 0x00, 0x00, 0x00
        /*0020*/ 	.byte	0x00, 0x00, 0x00, 0x00


//--------------------- .nv.info._Z11gemv_kernelPKfS0_PfiPjS2_jj --------------------------
	.section	.nv.info._Z11gemv_kernelPKfS0_PfiPjS2_jj,"",@"SHT_CUDA_INFO"
	.sectionflags	@""
	.align	4


	//----- nvinfo : EIATTR_CUDA_API_VERSION
	.align		4
        /*0000*/ 	.byte	0x04, 0x37
        /*0002*/ 	.short	(.L_7 - .L_6)
.L_6:
        /*0004*/ 	.word	0x00000082


	//----- nvinfo : EIATTR_KPARAM_INFO
	.align		4
.L_7:
        /*0008*/ 	.byte	0x04, 0x17
        /*000a*/ 	.short	(.L_9 - .L_8)
.L_8:
        /*000c*/ 	.word	0x00000000
        /*0010*/ 	.short	0x0007
        /*0012*/ 	.short	0x0034
        /*0014*/ 	.byte	0x00, 0xf0, 0x11, 0x00


	//----- nvinfo : EIATTR_KPARAM_INFO
	.align		4
.L_9:
        /*0018*/ 	.byte	0x04, 0x17
        /*001a*/ 	.short	(.L_11 - .L_10)
.L_10:
        /*001c*/ 	.word	0x00000000
        /*0020*/ 	.short	0x0006
        /*0022*/ 	.short	0x0030
        /*0024*/ 	.byte	0x00, 0xf0, 0x11, 0x00


	//----- nvinfo : EIATTR_KPARAM_INFO
	.align		4
.L_11:
        /*0028*/ 	.byte	0x04, 0x17
        /*002a*/ 	.short	(.L_13 - .L_12)
.L_12:
        /*002c*/ 	.word	0x00000000
        /*0030*/ 	.short	0x0005
        /*0032*/ 	.short	0x0028
        /*0034*/ 	.byte	0x00, 0xf5, 0x21, 0x00


	//----- nvinfo : EIATTR_KPARAM_INFO
	.align		4
.L_13:
        /*0038*/ 	.byte	0x04, 0x17
        /*003a*/ 	.short	(.L_15 - .L_14)
.L_14:
        /*003c*/ 	.word	0x00000000
        /*0040*/ 	.short	0x0004
        /*0042*/ 	.short	0x0020
        /*0044*/ 	.byte	0x00, 0xf5, 0x21, 0x00


	//----- nvinfo : EIATTR_KPARAM_INFO
	.align		4
.L_15:
        /*0048*/ 	.byte	0x04, 0x17
        /*004a*/ 	.short	(.L_17 - .L_16)
.L_16:
        /*004c*/ 	.word	0x00000000
        /*0050*/ 	.short	0x0003
        /*0052*/ 	.short	0x0018
        /*0054*/ 	.byte	0x00, 0xf0, 0x11, 0x00


	//----- nvinfo : EIATTR_KPARAM_INFO
	.align		4
.L_17:
        /*0058*/ 	.byte	0x04, 0x17
        /*005a*/ 	.short	(.L_19 - .L_18)
.L_18:
        /*005c*/ 	.word	0x00000000
        /*0060*/ 	.short	0x0002
        /*0062*/ 	.short	0x0010
        /*0064*/ 	.byte	0x00, 0xf5, 0x21, 0x00


	//----- nvinfo : EIATTR_KPARAM_INFO
	.align		4
.L_19:
        /*0068*/ 	.byte	0x04, 0x17
        /*006a*/ 	.short	(.L_21 - .L_20)
.L_20:
        /*006c*/ 	.word	0x00000000
        /*0070*/ 	.short	0x0001
        /*0072*/ 	.short	0x0008
        /*0074*/ 	.byte	0x00, 0xf5, 0x21, 0x00


	//----- nvinfo : EIATTR_KPARAM_INFO
	.align		4
.L_21:
        /*0078*/ 	.byte	0x04, 0x17
        /*007a*/ 	.short	(.L_23 - .L_22)
.L_22:
        /*007c*/ 	.word	0x00000000
        /*0080*/ 	.short	0x0000
        /*0082*/ 	.short	0x0000
        /*0084*/ 	.byte	0x00, 0xf5, 0x21, 0x00


	//----- nvinfo : EIATTR_SPARSE_MMA_MASK
	.align		4
.L_23:
        /*0088*/ 	.byte	0x03, 0x50
        /*008a*/ 	.short	0x0000


	//----- nvinfo : EIATTR_MAXREG_COUNT
	.align		4
        /*008c*/ 	.byte	0x03, 0x1b
        /*008e*/ 	.short	0x00ff


	//----- nvinfo : EIATTR_NUM_BARRIERS
	.align		4
        /*0090*/ 	.byte	0x02, 0x4c
        /*0092*/ 	.byte	0x01
	.zero		1


	//----- nvinfo : EIATTR_MERCURY_ISA_VERSION
	.align		4
        /*0094*/ 	.byte	0x03, 0x5f
        /*0096*/ 	.short	0x0101


	//----- nvinfo : EIATTR_VRC_CTA_INIT_COUNT
	.align		4
        /*0098*/ 	.byte	0x02, 0x4a
	.zero		1
	.zero		1


	//----- nvinfo : EIATTR_EXIT_INSTR_OFFSETS
	.align		4
        /*009c*/ 	.byte	0x04, 0x1c
        /*009e*/ 	.short	(.L_25 - .L_24)


	//   ....[0]....
.L_24:
        /*00a0*/ 	.word	0x00000170


	//   ....[1]....
        /*00a4*/ 	.word	0x000002c0


	//   ....[2]....
        /*00a8*/ 	.word	0x00000fc0


	//----- nvinfo : EIATTR_CRS_STACK_SIZE
	.align		4
.L_25:
        /*00ac*/ 	.byte	0x04, 0x1e
        /*00ae*/ 	.short	(.L_27 - .L_26)
.L_26:
        /*00b0*/ 	.word	0x00000000


	//----- nvinfo : EIATTR_CBANK_PARAM_SIZE
	.align		4
.L_27:
        /*00b4*/ 	.byte	0x03, 0x19
        /*00b6*/ 	.short	0x0038


	//----- nvinfo : EIATTR_PARAM_CBANK
	.align		4
        /*00b8*/ 	.byte	0x04, 0x0a
        /*00ba*/ 	.short	(.L_29 - .L_28)
	.align		4
.L_28:
        /*00bc*/ 	.word	index@(.nv.constant0._Z11gemv_kernelPKfS0_PfiPjS2_jj)
        /*00c0*/ 	.short	0x0380
        /*00c2*/ 	.short	0x0038


	//----- nvinfo : EIATTR_SW_WAR
	.align		4
.L_29:
        /*00c4*/ 	.byte	0x04, 0x36
        /*00c6*/ 	.short	(.L_31 - .L_30)
.L_30:
        /*00c8*/ 	.word	0x00000008
.L_31:


//--------------------- .nv.callgraph             --------------------------
	.section	.nv.callgraph,"",@"SHT_CUDA_CALLGRAPH"
	.align	4
	.sectionentsize	8
	.align		4
        /*0000*/ 	.word	0x00000000
	.align		4
        /*0004*/ 	.word	0xffffffff
	.align		4
        /*0008*/ 	.word	0x00000000
	.align		4
        /*000c*/ 	.word	0xfffffffe
	.align		4
        /*0010*/ 	.word	0x00000000
	.align		4
        /*0014*/ 	.word	0xfffffffd
	.align		4
        /*0018*/ 	.word	0x00000000
	.align		4
        /*001c*/ 	.word	0xfffffffc


//--------------------- .text._Z11gemv_kernelPKfS0_PfiPjS2_jj --------------------------
	.section	.text._Z11gemv_kernelPKfS0_PfiPjS2_jj,"ax",@progbits
	.align	128
        .global         _Z11gemv_kernelPKfS0_PfiPjS2_jj
        .type           _Z11gemv_kernelPKfS0_PfiPjS2_jj,@function
        .size           _Z11gemv_kernelPKfS0_PfiPjS2_jj,(.L_x_12 - _Z11gemv_kernelPKfS0_PfiPjS2_jj)
        .other          _Z11gemv_kernelPKfS0_PfiPjS2_jj,@"STO_CUDA_ENTRY STV_DEFAULT"
_Z11gemv_kernelPKfS0_PfiPjS2_jj:
.text._Z11gemv_kernelPKfS0_PfiPjS2_jj:
[----:B------:R-:W-:Y:S01]  /*0000*/  LDC R1, c[0x0][0x37c] ;  /* 0x0000df00ff017b82 */ /* 0x000fe20000000800 */
[----:B------:R-:W0:Y:S01]  /*0010*/  S2R R0, SR_TID.X ;  /* 0x0000000000007919 */ /* 0x000e220000002100 */
[----:B------:R-:W1:Y:S01]  /*0020*/  LDCU.64 UR6, c[0x0][0x358] ;  /* 0x00006b00ff0677ac */ /* 0x000e620008000a00 */
[----:B------:R-:W-:Y:S01]  /*0030*/  BSSY.RECONVERGENT B0, `(.L_x_0) ;  /* 0x000000c000007945 */ /* 0x000fe20003800200 */
[----:B------:R-:W2:Y:S01]  /*0040*/  S2R R7, SR_VIRTUALSMID ;  /* 0x0000000000077919 */ /* 0x000ea20000004300 */
[----:B0-----:R-:W-:-:S13]  /*0050*/  ISETP.NE.AND P0, PT, R0, RZ, PT ;  /* 0x000000ff0000720c */ /* 0x001fda0003f05270 */
[----:B-12---:R-:W-:Y:S05]  /*0060*/  @P0 BRA `(.L_x_1) ;  /* 0x0000000000200947 */ /* 0x006fea0003800000 */
[----:B------:R-:W0:Y:S01]  /*0070*/  LDC.64 R2, c[0x0][0x3a0] ;  /* 0x0000e800ff027b82 */ /* 0x000e220000000a00 */
[----:B------:R-:W-:Y:S01]  /*0080*/  MOV R5, 0x7fffffff ;  /* 0x7fffffff00057802 */ /* 0x000fe20000000f00 */
[----:B0-----:R-:W-:-:S06]  /*0090*/  IMAD.WIDE.U32 R2, R7, 0x4, R2 ;  /* 0x0000000407027825 */ /* 0x001fcc00078e0002 */
[----:B------:R-:W2:Y:S01]  /*00a0*/  ATOMG.E.INC.STRONG.GPU PT, R2, desc[UR6][R2.64], R5 ;  /* 0x80000005020279a8 */ /* 0x000ea200099ef106 */
[----:B------:R-:W0:Y:S01]  /*00b0*/  S2UR UR5, SR_CgaCtaId ;  /* 0x00000000000579c3 */ /* 0x000e220000008800 */
[----:B------:R-:W-:Y:S02]  /*00c0*/  UMOV UR4, 0x400 ;  /* 0x0000040000047882 */ /* 0x000fe40000000000 */
[----:B0-----:R-:W-:-:S09]  /*00d0*/  ULEA UR4, UR5, UR4, 0x18 ;  /* 0x0000000405047291 */ /* 0x001fd2000f8ec0ff */
[----:B--2---:R0:W-:Y:S03]  /*00e0*/  STS [UR4], R2 ;  /* 0x00000002ff007988 */ /* 0x0041e60008000804 */
.L_x_1:
[----:B------:R-:W-:Y:S05]  /*00f0*/  BSYNC.RECONVERGENT B0 ;  /* 0x0000000000007941 */ /* 0x000fea0003800200 */
.L_x_0:
[----:B------:R-:W1:Y:S08]  /*0100*/  S2UR UR5, SR_CgaCtaId ;  /* 0x00000000000579c3 */ /* 0x000e700000008800 */
[----:B------:R-:W-:Y:S06]  /*0110*/  BAR.SYNC.DEFER_BLOCKING 0x0 ;  /* 0x0000000000007b1d */ /* 0x000fec0000010000 */
[----:B------:R-:W-:-:S02]  /*0120*/  UMOV UR4, 0x400 ;  /* 0x0000040000047882 */ /* 0x000fc40000000000 */
[----:B-1----:R-:W-:-:S09]  /*0130*/  ULEA UR4, UR5, UR4, 0x18 ;  /* 0x0000000405047291 */ /* 0x002fd2000f8ec0ff */
[----:B------:R-:W1:Y:S02]  /*0140*/  LDS R4, [UR4] ;  /* 0x00000004ff047984 */ /* 0x000e640008000800 */
[----:B------:R-:W1:Y:S02]  /*0150*/  LDCU UR4, c[0x0][0x3b4] ;  /* 0x00007680ff0477ac */ /* 0x000e640008000800 */
[----:B-1----:R-:W-:-:S13]  /*0160*/  ISETP.GE.U32.AND P0, PT, R4, UR4, PT ;  /* 0x0000000404007c0c */ /* 0x002fda000bf06070 */
[----:B------:R-:W-:Y:S05]  /*0170*/  @P0 EXIT ;  /* 0x000000000000094d */ /* 0x000fea0003800000 */
[----:B------:R-:W1:Y:S01]  /*0180*/  I2F.U32.RP R5, UR4 ;  /* 0x0000000400057d06 */ /* 0x000e620008209000 */
[----:B------:R-:W2:Y:S01]  /*0190*/  LDC R6, c[0x0][0x3b0] ;  /* 0x0000ec00ff067b82 */ /* 0x000ea20000000800 */
[----:B------:R-:W-:-:S06]  /*01a0*/  ISETP.NE.U32.AND P2, PT, RZ, UR4, PT ;  /* 0x00000004ff007c0c */ /* 0x000fcc000bf45070 */
[----:B-1----:R-:W0:Y:S02]  /*01b0*/  MUFU.RCP R5, R5 ;  /* 0x0000000500057308 */ /* 0x002e240000001000 */
[----:B0-----:R-:W-:-:S06]  /*01c0*/  IADD3 R2, PT, PT, R5, 0xffffffe, RZ ;  /* 0x0ffffffe05027810 */ /* 0x001fcc0007ffe0ff */
[----:B------:R0:W1:Y:S02]  /*01d0*/  F2I.FTZ.U32.TRUNC.NTZ R3, R2 ;  /* 0x0000000200037305 */ /* 0x000064000021f000 */
[----:B0-----:R-:W-:Y:S01]  /*01e0*/  HFMA2 R2, -RZ, RZ, 0, 0 ;  /* 0x00000000ff027431 */ /* 0x001fe200000001ff */
[----:B-1----:R-:W-:-:S05]  /*01f0*/  IADD3 R9, PT, PT, RZ, -R3, RZ ;  /* 0x80000003ff097210 */ /* 0x002fca0007ffe0ff */
[----:B------:R-:W-:-:S04]  /*0200*/  IMAD R9, R9, UR4, RZ ;  /* 0x0000000409097c24 */ /* 0x000fc8000f8e02ff */
[----:B------:R-:W-:-:S06]  /*0210*/  IMAD.HI.U32 R3, R3, R9, R2 ;  /* 0x0000000903037227 */ /* 0x000fcc00078e0002 */
[----:B--2---:R-:W-:-:S05]  /*0220*/  IMAD.HI.U32 R3, R3, R6, RZ ;  /* 0x0000000603037227 */ /* 0x004fca00078e00ff */
[----:B------:R-:W-:-:S05]  /*0230*/  IADD3 R9, PT, PT, -R3, RZ, RZ ;  /* 0x000000ff03097210 */ /* 0x000fca0007ffe1ff */
[----:B------:R-:W-:-:S05]  /*0240*/  IMAD R5, R9, UR4, R6 ;  /* 0x0000000409057c24 */ /* 0x000fca000f8e0206 */
[----:B------:R-:W-:-:S13]  /*0250*/  ISETP.GE.U32.AND P0, PT, R5, UR4, PT ;  /* 0x0000000405007c0c */ /* 0x000fda000bf06070 */
[----:B------:R-:W-:Y:S02]  /*0260*/  @P0 IADD3 R5, PT, PT, R5, -UR4, RZ ;  /* 0x8000000405050c10 */ /* 0x000fe4000fffe0ff */
[----:B------:R-:W-:Y:S02]  /*0270*/  @P0 IADD3 R3, PT, PT, R3, 0x1, RZ ;  /* 0x0000000103030810 */ /* 0x000fe40007ffe0ff */
[----:B------:R-:W-:-:S13]  /*0280*/  ISETP.GE.U32.AND P1, PT, R5, UR4, PT ;  /* 0x0000000405007c0c */ /* 0x000fda000bf26070 */
[----:B------:R-:W-:Y:S02]  /*0290*/  @P1 IADD3 R3, PT, PT, R3, 0x1, RZ ;  /* 0x0000000103031810 */ /* 0x000fe40007ffe0ff */
[----:B------:R-:W-:-:S04]  /*02a0*/  @!P2 LOP3.LUT R3, RZ, UR4, RZ, 0x33, !PT ;  /* 0x00000004ff03ac12 */ /* 0x000fc8000f8e33ff */
[----:B------:R-:W-:-:S13]  /*02b0*/  ISETP.GE.AND P0, PT, R3, 0x1, PT ;  /* 0x000000010300780c */ /* 0x000fda0003f06270 */
[----:B------:R-:W-:Y:S05]  /*02c0*/  @!P0 EXIT ;  /* 0x000000000000894d */ /* 0x000fea0003800000 */
[----:B------:R-:W0:Y:S01]  /*02d0*/  LDC R8, c[0x0][0x398] ;  /* 0x0000e600ff087b82 */ /* 0x000e220000000800 */
[----:B------:R-:W-:-:S04]  /*02e0*/  IMAD R2, R7, R6, RZ ;  /* 0x0000000607027224 */ /* 0x000fc800078e02ff */
[----:B------:R-:W-:-:S05]  /*02f0*/  IMAD R2, R4, R3, R2 ;  /* 0x0000000304027224 */ /* 0x000fca00078e0202 */
[----:B------:R-:W-:Y:S02]  /*0300*/  IADD3 R3, PT, PT, R3, R2, RZ ;  /* 0x0000000203037210 */ /* 0x000fe40007ffe0ff */
[C---:B0-----:R-:W-:Y:S02]  /*0310*/  IADD3 R4, PT, PT, R8.reuse, -0x1, RZ ;  /* 0xffffffff08047810 */ /* 0x041fe40007ffe0ff */
[----:B------:R-:W-:Y:S02]  /*0320*/  LOP3.LUT R5, R8, 0xf, RZ, 0xc0, !PT ;  /* 0x0000000f08057812 */ /* 0x000fe400078ec0ff */
[----:B------:R-:W-:Y:S02]  /*0330*/  ISETP.GE.U32.AND P0, PT, R4, 0xf, PT ;  /* 0x0000000f0400780c */ /* 0x000fe40003f06070 */
[C---:B------:R-:W-:Y:S02]  /*0340*/  LOP3.LUT R4, R8.reuse, 0x7ffffff0, RZ, 0xc0, !PT ;  /* 0x7ffffff008047812 */ /* 0x040fe400078ec0ff */
[----:B------:R-:W-:-:S02]  /*0350*/  LOP3.LUT R6, R8, 0x7, RZ, 0xc0, !PT ;  /* 0x0000000708067812 */ /* 0x000fc400078ec0ff */
[----:B------:R-:W-:Y:S02]  /*0360*/  LOP3.LUT R7, R8, 0x3, RZ, 0xc0, !PT ;  /* 0x0000000308077812 */ /* 0x000fe400078ec0ff */
[----:B------:R-:W-:-:S07]  /*0370*/  IADD3 R8, PT, PT, -R4, RZ, RZ ;  /* 0x000000ff04087210 */ /* 0x000fce0007ffe1ff */
.L_x_10:
[----:B0-----:R-:W0:Y:S08]  /*0380*/  LDC.64 R12, c[0x0][0x3a8] ;  /* 0x0000ea00ff0c7b82 */ /* 0x001e300000000a00 */
[----:B------:R-:W1:Y:S01]  /*0390*/  LDC R9, c[0x0][0x398] ;  /* 0x0000e600ff097b82 */ /* 0x000e620000000800 */
[----:B0-----:R-:W-:-:S06]  /*03a0*/  IMAD.WIDE R12, R2, 0x4, R12 ;  /* 0x00000004020c7825 */ /* 0x001fcc00078e020c */
[----:B------:R-:W2:Y:S01]  /*03b0*/  LDG.E R13, desc[UR6][R12.64] ;  /* 0x000000060c0d7981 */ /* 0x000ea2000c1e1900 */
[----:B------:R-:W2:Y:S01]  /*03c0*/  LDCU UR4, c[0x0][0x360] ;  /* 0x00006c00ff0477ac */ /* 0x000ea20008000800 */
[----:B------:R-:W-:-:S04]  /*03d0*/  IADD3 R2, PT, PT, R2, 0x1, RZ ;  /* 0x0000000102027810 */ /* 0x000fc80007ffe0ff */
[----:B------:R-:W-:Y:S01]  /*03e0*/  ISETP.GE.AND P1, PT, R2, R3, PT ;  /* 0x000000030200720c */ /* 0x000fe20003f26270 */
[----:B--2---:R-:W-:-:S05]  /*03f0*/  IMAD R10, R13, UR4, R0 ;  /* 0x000000040d0a7c24 */ /* 0x004fca000f8e0200 */
[----:B-1----:R-:W-:-:S13]  /*0400*/  ISETP.GE.AND P2, PT, R10, R9, PT ;  /* 0x000000090a00720c */ /* 0x002fda0003f46270 */
[----:B------:R-:W-:Y:S05]  /*0410*/  @P2 BRA `(.L_x_2) ;  /* 0x0000000800dc2947 */ /* 0x000fea0003800000 */
[----:B------:R-:W-:Y:S02]  /*0420*/  ISETP.GE.AND P2, PT, R9, 0x1, PT ;  /* 0x000000010900780c */ /* 0x000fe40003f46270 */
[----:B------:R-:W-:-:S11]  /*0430*/  MOV R24, RZ ;  /* 0x000000ff00187202 */ /* 0x000fd60000000f00 */
[----:B------:R-:W-:Y:S05]  /*0440*/  @!P2 BRA `(.L_x_3) ;  /* 0x0000000800c0a947 */ /* 0x000fea0003800000 */
[----:B------:R-:W-:Y:S01]  /*0450*/  HFMA2 R24, -RZ, RZ, 0, 0 ;  /* 0x00000000ff187431 */ /* 0x000fe200000001ff */
[----:B------:R-:W-:Y:S01]  /*0460*/  MOV R11, RZ ;  /* 0x000000ff000b7202 */ /* 0x000fe20000000f00 */
[----:B------:R-:W-:Y:S06]  /*0470*/  @!P0 BRA `(.L_x_4) ;  /* 0x0000000400508947 */ /* 0x000fec0003800000 */
[----:B------:R-:W0:Y:S01]  /*0480*/  LDCU.64 UR4, c[0x0][0x380] ;  /* 0x00007000ff0477ac */ /* 0x000e220008000a00 */
[----:B------:R-:W-:Y:S01]  /*0490*/  BSSY.RECONVERGENT B0, `(.L_x_5) ;  /* 0x0000051000007945 */ /* 0x000fe20003800200 */
[----:B------:R-:W-:Y:S02]  /*04a0*/  MOV R24, RZ ;  /* 0x000000ff00187202 */ /* 0x000fe40000000f00 */
[----:B------:R-:W-:Y:S02]  /*04b0*/  MOV R12, R10 ;  /* 0x0000000a000c7202 */ /* 0x000fe40000000f00 */
[----:B------:R-:W-:Y:S01]  /*04c0*/  MOV R11, R8 ;  /* 0x00000008000b7202 */ /* 0x000fe20000000f00 */
[----:B0-----:R-:W-:-:S04]  /*04d0*/  UIADD3 UR4, UP0, UPT, UR4, 0x20, URZ ;  /* 0x0000002004047890 */ /* 0x001fc8000ff1e0ff */
[----:B------:R-:W-:Y:S02]  /*04e0*/  UIADD3.X UR5, UPT, UPT, URZ, UR5, URZ, UP0, !UPT ;  /* 0x00000005ff057290 */ /* 0x000fe400087fe4ff */
[----:B------:R-:W-:-:S04]  /*04f0*/  MOV R13, UR4 ;  /* 0x00000004000d7c02 */ /* 0x000fc80008000f00 */
[----:B------:R-:W-:-:S07]  /*0500*/  MOV R16, UR5 ;  /* 0x0000000500107c02 */ /* 0x000fce0008000f00 */
.L_x_6:
[----:B------:R-:W0:Y:S01]  /*0510*/  LDC.64 R26, c[0x0][0x388] ;  /* 0x0000e200ff1a7b82 */ /* 0x000e220000000a00 */
[----:B------:R-:W-:Y:S02]  /*0520*/  MOV R14, R13 ;  /* 0x0000000d000e7202 */ /* 0x000fe40000000f00 */
[----:B------:R-:W-:-:S05]  /*0530*/  MOV R15, R16 ;  /* 0x00000010000f7202 */ /* 0x000fca0000000f00 */
[----:B------:R-:W2:Y:S04]  /*0540*/  LDG.E R25, desc[UR6][R14.64+-0x20] ;  /* 0xffffe0060e197981 */ /* 0x000ea8000c1e1900 */
[----:B------:R-:W3:Y:S04]  /*0550*/  LDG.E R22, desc[UR6][R14.64+-0x1c] ;  /* 0xffffe4060e167981 */ /* 0x000ee8000c1e1900 */
[----:B------:R-:W4:Y:S04]  /*0560*/  LDG.E R18, desc[UR6][R14.64+-0x18] ;  /* 0xffffe8060e127981 */ /* 0x000f28000c1e1900 */
[----:B------:R-:W5:Y:S01]  /*0570*/  LDG.E R17, desc[UR6][R14.64+-0x14] ;  /* 0xffffec060e117981 */ /* 0x000f62000c1e1900 */
[----:B0-----:R-:W-:-:S05]  /*0580*/  IMAD.WIDE R26, R12, 0x4, R26 ;  /* 0x000000040c1a7825 */ /* 0x001fca00078e021a */
[----:B------:R0:W2:Y:S02]  /*0590*/  LDG.E R23, desc[UR6][R26.64] ;  /* 0x000000061a177981 */ /* 0x0000a4000c1e1900 */
[----:B0-----:R-:W-:-:S05]  /*05a0*/  IMAD.WIDE.U32 R26, R9, 0x4, R26 ;  /* 0x00000004091a7825 */ /* 0x001fca00078e001a */
[----:B------:R-:W3:Y:S01]  /*05b0*/  LDG.E R13, desc[UR6][R26.64] ;  /* 0x000000061a0d7981 */ /* 0x000ee2000c1e1900 */
[----:B------:R-:W-:-:S05]  /*05c0*/  IMAD.WIDE.U32 R28, R9, 0x4, R26 ;  /* 0x00000004091c7825 */ /* 0x000fca00078e001a */
[----:B------:R0:W4:Y:S02]  /*05d0*/  LDG.E R19, desc[UR6][R28.64] ;  /* 0x000000061c137981 */ /* 0x000124000c1e1900 */
[----:B0-----:R-:W-:-:S05]  /*05e0*/  IMAD.WIDE.U32 R28, R9, 0x4, R28 ;  /* 0x00000004091c7825 */ /* 0x001fca00078e001c */
[----:B------:R-:W5:Y:S01]  /*05f0*/  LDG.E R16, desc[UR6][R28.64] ;  /* 0x000000061c107981 */ /* 0x000f62000c1e1900 */
[----:B------:R-:W-:-:S04]  /*0600*/  IMAD.WIDE.U32 R20, R9, 0x4, R28 ;  /* 0x0000000409147825 */ /* 0x000fc800078e001c */
[----:B------:R-:W-:-:S04]  /*0610*/  IMAD.WIDE.U32 R26, R9, 0x4, R20 ;  /* 0x00000004091a7825 */ /* 0x000fc800078e0014 */
[----:B--2---:R-:W-:Y:S02]  /*0620*/  FFMA R25, R25, R23, R24 ;  /* 0x0000001719197223 */ /* 0x004fe40000000018 */
[----:B------:R-:W2:Y:S04]  /*0630*/  LDG.E R23, desc[UR6][R14.64+-0x10] ;  /* 0xfffff0060e177981 */ /* 0x000ea8000c1e1900 */
[----:B------:R-:W2:Y:S01]  /*0640*/  LDG.E R24, desc[UR6][R20.64] ;  /* 0x0000000614187981 */ /* 0x000ea2000c1e1900 */
[----:B---3--:R-:W-:-:S03]  /*0650*/  FFMA R25, R22, R13, R25 ;  /* 0x0000000d16197223 */ /* 0x008fc60000000019 */
[----:B------:R0:W3:Y:S04]  /*0660*/  LDG.E R13, desc[UR6][R26.64] ;  /* 0x000000061a0d7981 */ /* 0x0000e8000c1e1900 */
[----:B------:R-:W3:Y:S01]  /*0670*/  LDG.E R22, desc[UR6][R14.64+-0xc] ;  /* 0xfffff4060e167981 */ /* 0x000ee2000c1e1900 */
[----:B----4-:R-:W-:-:S03]  /*0680*/  FFMA R25, R18, R19, R25 ;  /* 0x0000001312197223 */ /* 0x010fc60000000019 */
[----:B------:R-:W4:Y:S01]  /*0690*/  LDG.E R19, desc[UR6][R14.64+-0x8] ;  /* 0xfffff8060e137981 */ /* 0x000f22000c1e1900 */
[----:B0-----:R-:W-:-:S05]  /*06a0*/  IMAD.WIDE.U32 R26, R9, 0x4, R26 ;  /* 0x00000004091a7825 */ /* 0x001fca00078e001a */
[----:B------:R-:W4:Y:S01]  /*06b0*/  LDG.E R18, desc[UR6][R26.64] ;  /* 0x000000061a127981 */ /* 0x000f22000c1e1900 */
[----:B------:R-:W-:-:S04]  /*06c0*/  IMAD.WIDE.U32 R28, R9, 0x4, R26 ;  /* 0x00000004091c7825 */ /* 0x000fc800078e001a */
[----:B-----5:R-:W-:Y:S02]  /*06d0*/  FFMA R25, R17, R16, R25 ;  /* 0x0000001011197223 */ /* 0x020fe40000000019 */
[----:B------:R-:W5:Y:S01]  /*06e0*/  LDG.E R16, desc[UR6][R28.64] ;  /* 0x000000061c107981 */ /* 0x000f62000c1e1900 */
[----:B------:R-:W-:-:S03]  /*06f0*/  IMAD.WIDE.U32 R20, R9, 0x4, R28 ;  /* 0x0000000409147825 */ /* 0x000fc600078e001c */
[----:B------:R-:W5:Y:S04]  /*0700*/  LDG.E R17, desc[UR6][R14.64+-0x4] ;  /* 0xfffffc060e117981 */ /* 0x000f68000c1e1900 */
[----:B------:R-:W5:Y:S04]  /*0710*/  LDG.E R26, desc[UR6][R14.64+0x4] ;  /* 0x000004060e1a7981 */ /* 0x000f68000c1e1900 */
[----:B------:R-:W5:Y:S01]  /*0720*/  LDG.E R27, desc[UR6][R14.64+0x8] ;  /* 0x000008060e1b7981 */ /* 0x000f62000c1e1900 */
[----:B--2---:R-:W-:-:S03]  /*0730*/  FFMA R23, R23, R24, R25 ;  /* 0x0000001817177223 */ /* 0x004fc60000000019 */
[----:B------:R0:W2:Y:S04]  /*0740*/  LDG.E R24, desc[UR6][R20.64] ;  /* 0x0000000614187981 */ /* 0x0000a8000c1e1900 */
[----:B------:R-:W2:Y:S01]  /*0750*/  LDG.E R25, desc[UR6][R14.64] ;  /* 0x000000060e197981 */ /* 0x000ea2000c1e1900 */
[----:B0-----:R-:W-:-:S04]  /*0760*/  IMAD.WIDE.U32 R20, R9, 0x4, R20 ;  /* 0x0000000409147825 */ /* 0x001fc800078e0014 */
[----:B---3--:R-:W-:Y:S02]  /*0770*/  FFMA R28, R22, R13, R23 ;  /* 0x0000000d161c7223 */ /* 0x008fe40000000017 */
[----:B------:R5:W3:Y:S01]  /*0780*/  LDG.E R13, desc[UR6][R20.64] ;  /* 0x00000006140d7981 */ /* 0x000ae2000c1e1900 */
[----:B------:R-:W-:-:S04]  /*0790*/  IMAD.WIDE.U32 R22, R9, 0x4, R20 ;  /* 0x0000000409167825 */ /* 0x000fc800078e0014 */
[----:B----4-:R-:W-:Y:S02]  /*07a0*/  FFMA R29, R19, R18, R28 ;  /* 0x00000012131d7223 */ /* 0x010fe4000000001c */
[----:B------:R0:W4:Y:S01]  /*07b0*/  LDG.E R28, desc[UR6][R22.64] ;  /* 0x00000006161c7981 */ /* 0x000122000c1e1900 */
[----:B------:R-:W-:-:S04]  /*07c0*/  IMAD.WIDE.U32 R18, R9, 0x4, R22 ;  /* 0x0000000409127825 */ /* 0x000fc800078e0016 */
[----:B-----5:R-:W-:Y:S01]  /*07d0*/  FFMA R20, R17, R16, R29 ;  /* 0x0000001011147223 */ /* 0x020fe2000000001d */
[----:B------:R-:W-:Y:S01]  /*07e0*/  IMAD.WIDE.U32 R16, R9, 0x4, R18 ;  /* 0x0000000409107825 */ /* 0x000fe200078e0012 */
[----:B------:R1:W5:Y:S03]  /*07f0*/  LDG.E R29, desc[UR6][R18.64] ;  /* 0x00000006121d7981 */ /* 0x000366000c1e1900 */
[----:B--2---:R-:W-:Y:S01]  /*0800*/  FFMA R25, R25, R24, R20 ;  /* 0x0000001819197223 */ /* 0x004fe20000000014 */
[C---:B------:R-:W-:Y:S01]  /*0810*/  IMAD.WIDE.U32 R20, R9.reuse, 0x4, R16 ;  /* 0x0000000409147825 */ /* 0x040fe200078e0010 */
[----:B------:R-:W5:Y:S04]  /*0820*/  LDG.E R24, desc[UR6][R14.64+0xc] ;  /* 0x00000c060e187981 */ /* 0x000f68000c1e1900 */
[----:B------:R-:W2:Y:S01]  /*0830*/  LDG.E R16, desc[UR6][R16.64] ;  /* 0x0000000610107981 */ /* 0x000ea2000c1e1900 */
[----:B0-----:R-:W-:-:S03]  /*0840*/  IMAD.WIDE.U32 R22, R9, 0x4, R20 ;  /* 0x0000000409167825 */ /* 0x001fc600078e0014 */
[----:B------:R-:W2:Y:S01]  /*0850*/  LDG.E R20, desc[UR6][R20.64] ;  /* 0x0000000614147981 */ /* 0x000ea2000c1e1900 */
[----:B---3--:R-:W-:-:S03]  /*0860*/  FFMA R26, R26, R13, R25 ;  /* 0x0000000d1a1a7223 */ /* 0x008fc60000000019 */
[----:B------:R-:W2:Y:S01]  /*0870*/  LDG.E R13, desc[UR6][R14.64+0x10] ;  /* 0x000010060e0d7981 */ /* 0x000ea2000c1e1900 */
[----:B-1----:R-:W-:-:S03]  /*0880*/  IMAD.WIDE.U32 R18, R9, 0x4, R22 ;  /* 0x0000000409127825 */ /* 0x002fc600078e0016 */
[----:B------:R-:W3:Y:S01]  /*0890*/  LDG.E R25, desc[UR6][R22.64] ;  /* 0x0000000616197981 */ /* 0x000ee2000c1e1900 */
[----:B----4-:R-:W-:-:S03]  /*08a0*/  FFMA R28, R27, R28, R26 ;  /* 0x0000001c1b1c7223 */ /* 0x010fc6000000001a */
[----:B------:R-:W4:Y:S04]  /*08b0*/  LDG.E R18, desc[UR6][R18.64] ;  /* 0x0000000612127981 */ /* 0x000f28000c1e1900 */
[----:B------:R-:W3:Y:S04]  /*08c0*/  LDG.E R27, desc[UR6][R14.64+0x14] ;  /* 0x000014060e1b7981 */ /* 0x000ee8000c1e1900 */
[----:B------:R-:W4:Y:S04]  /*08d0*/  LDG.E R26, desc[UR6][R14.64+0x18] ;  /* 0x000018060e1a7981 */ /* 0x000f28000c1e1900 */
[----:B------:R-:W4:Y:S01]  /*08e0*/  LDG.E R17, desc[UR6][R14.64+0x1c] ;  /* 0x00001c060e117981 */ /* 0x000f22000c1e1900 */
[----:B------:R-:W-:-:S04]  /*08f0*/  IADD3 R11, PT, PT, R11, 0x10, RZ ;  /* 0x000000100b0b7810 */ /* 0x000fc80007ffe0ff */
[----:B------:R-:W-:Y:S02]  /*0900*/  ISETP.NE.AND P2, PT, R11, RZ, PT ;  /* 0x000000ff0b00720c */ /* 0x000fe40003f45270 */
[----:B------:R-:W-:Y:S01]  /*0910*/  LEA R12, R9, R12, 0x4 ;  /* 0x0000000c090c7211 */ /* 0x000fe200078e20ff */
[----:B-----5:R-:W-:-:S04]  /*0920*/  FFMA R24, R24, R29, R28 ;  /* 0x0000001d18187223 */ /* 0x020fc8000000001c */
[----:B--2---:R-:W-:Y:S01]  /*0930*/  FFMA R16, R13, R16, R24 ;  /* 0x000000100d107223 */ /* 0x004fe20000000018 */
[----:B------:R-:W-:-:S03]  /*0940*/  IADD3 R13, P3, PT, R14, 0x40, RZ ;  /* 0x000000400e0d7810 */ /* 0x000fc60007f7e0ff */
[----:B---3--:R-:W-:-:S04]  /*0950*/  FFMA R27, R27, R20, R16 ;  /* 0x000000141b1b7223 */ /* 0x008fc80000000010 */
[----:B----4-:R-:W-:Y:S01]  /*0960*/  FFMA R26, R26, R25, R27 ;  /* 0x000000191a1a7223 */ /* 0x010fe2000000001b */
[----:B------:R-:W-:-:S03]  /*0970*/  IADD3.X R16, PT, PT, RZ, R15, RZ, P3, !PT ;  /* 0x0000000fff107210 */ /* 0x000fc60001ffe4ff */
[----:B------:R-:W-:Y:S01]  /*0980*/  FFMA R24, R17, R18, R26 ;  /* 0x0000001211187223 */ /* 0x000fe2000000001a */
[----:B------:R-:W-:Y:S06]  /*0990*/  @P2 BRA `(.L_x_6) ;  /* 0xfffffff800dc2947 */ /* 0x000fec000383ffff */
[----:B------:R-:W-:Y:S05]  /*09a0*/  BSYNC.RECONVERGENT B0 ;  /* 0x0000000000007941 */ /* 0x000fea0003800200 */
.L_x_5:
[----:B------:R-:W-:-:S07]  /*09b0*/  MOV R11, R4 ;  /* 0x00000004000b7202 */ /* 0x000fce0000000f00 */
.L_x_4:
[----:B------:R-:W-:-:S13]  /*09c0*/  ISETP.NE.AND P2, PT, R5, RZ, PT ;  /* 0x000000ff0500720c */ /* 0x000fda0003f45270 */
[----:B------:R-:W-:Y:S05]  /*09d0*/  @!P2 BRA `(.L_x_3) ;  /* 0x00000004005ca947 */ /* 0x000fea0003800000 */
[----:B------:R-:W-:Y:S02]  /*09e0*/  IADD3 R12, PT, PT, R5, -0x1, RZ ;  /* 0xffffffff050c7810 */ /* 0x000fe40007ffe0ff */
[----:B------:R-:W-:Y:S02]  /*09f0*/  ISETP.NE.AND P3, PT, R6, RZ, PT ;  /* 0x000000ff0600720c */ /* 0x000fe40003f65270 */
[----:B------:R-:W-:-:S13]  /*0a00*/  ISETP.GE.U32.AND P2, PT, R12, 0x7, PT ;  /* 0x000000070c00780c */ /* 0x000fda0003f46070 */
[----:B------:R-:W-:Y:S05]  /*0a10*/  @!P2 BRA `(.L_x_7) ;  /* 0x000000000094a947 */ /* 0x000fea0003800000 */
[----:B------:R-:W0:Y:S01]  /*0a20*/  LDC.64 R26, c[0x0][0x388] ;  /* 0x0000e200ff1a7b82 */ /* 0x000e220000000a00 */
[----:B------:R-:W-:-:S07]  /*0a30*/  IMAD R13, R11, R9, R10 ;  /* 0x000000090b0d7224 */ /* 0x000fce00078e020a */
[----:B------:R-:W1:Y:S01]  /*0a40*/  LDC.64 R18, c[0x0][0x380] ;  /* 0x0000e000ff127b82 */ /* 0x000e620000000a00 */
[----:B0-----:R-:W-:-:S05]  /*0a50*/  IMAD.WIDE R26, R13, 0x4, R26 ;  /* 0x000000040d1a7825 */ /* 0x001fca00078e021a */
[----:B------:R-:W2:Y:S01]  /*0a60*/  LDG.E R29, desc[UR6][R26.64] ;  /* 0x000000061a1d7981 */ /* 0x000ea2000c1e1900 */
[----:B-1----:R-:W-:-:S04]  /*0a70*/  IMAD.WIDE.U32 R18, R11, 0x4, R18 ;  /* 0x000000040b127825 */ /* 0x002fc800078e0012 */
[C---:B------:R-:W-:Y:S01]  /*0a80*/  IMAD.WIDE.U32 R22, R9.reuse, 0x4, R26 ;  /* 0x0000000409167825 */ /* 0x040fe200078e001a */
[----:B------:R-:W3:Y:S04]  /*0a90*/  LDG.E R28, desc[UR6][R18.64+0x4] ;  /* 0x00000406121c7981 */ /* 0x000ee8000c1e1900 */
[----:B------:R-:W2:Y:S04]  /*0aa0*/  LDG.E R27, desc[UR6][R18.64] ;  /* 0x00000006121b7981 */ /* 0x000ea8000c1e1900 */
[----:B------:R0:W3:Y:S01]  /*0ab0*/  LDG.E R25, desc[UR6][R22.64] ;  /* 0x0000000616197981 */ /* 0x0000e2000c1e1900 */
[----:B------:R-:W-:-:S03]  /*0ac0*/  IMAD.WIDE.U32 R12, R9, 0x4, R22 ;  /* 0x00000004090c7825 */ /* 0x000fc600078e0016 */
[----:B------:R-:W4:Y:S01]  /*0ad0*/  LDG.E R26, desc[UR6][R18.64+0x8] ;  /* 0x00000806121a7981 */ /* 0x000f22000c1e1900 */
[----:B------:R-:W-:-:S03]  /*0ae0*/  IMAD.WIDE.U32 R14, R9, 0x4, R12 ;  /* 0x00000004090e7825 */ /* 0x000fc600078e000c */
[----:B------:R-:W4:Y:S01]  /*0af0*/  LDG.E R12, desc[UR6][R12.64] ;  /* 0x000000060c0c7981 */ /* 0x000f22000c1e1900 */
[----:B------:R-:W-:-:S04]  /*0b00*/  IMAD.WIDE.U32 R16, R9, 0x4, R14 ;  /* 0x0000000409107825 */ /* 0x000fc800078e000e */
[C---:B------:R-:W-:Y:S01]  /*0b10*/  IMAD.WIDE.U32 R20, R9.reuse, 0x4, R16 ;  /* 0x0000000409147825 */ /* 0x040fe200078e0010 */
[----:B------:R1:W5:Y:S04]  /*0b20*/  LDG.E R13, desc[UR6][R14.64] ;  /* 0x000000060e0d7981 */ /* 0x000368000c1e1900 */
[----:B------:R3:W5:Y:S01]  /*0b30*/  LDG.E R16, desc[UR6][R16.64] ;  /* 0x0000000610107981 */ /* 0x000762000c1e1900 */
[----:B0-----:R-:W-:-:S03]  /*0b40*/  IMAD.WIDE.U32 R22, R9, 0x4, R20 ;  /* 0x0000000409167825 */ /* 0x001fc600078e0014 */
[----:B------:R-:W5:Y:S01]  /*0b50*/  LDG.E R20, desc[UR6][R20.64] ;  /* 0x0000000614147981 */ /* 0x000f62000c1e1900 */
[----:B-1----:R-:W-:-:S06]  /*0b60*/  IMAD.WIDE.U32 R14, R9, 0x4, R22 ;  /* 0x00000004090e7825 */ /* 0x002fcc00078e0016 */
[----:B------:R-:W5:Y:S01]  /*0b70*/  LDG.E R14, desc[UR6][R14.64] ;  /* 0x000000060e0e7981 */ /* 0x000f62000c1e1900 */
[----:B--2---:R-:W-:-:S03]  /*0b80*/  FFMA R27, R27, R29, R24 ;  /* 0x0000001d1b1b7223 */ /* 0x004fc60000000018 */
[----:B------:R-:W5:Y:S01]  /*0b90*/  LDG.E R24, desc[UR6][R18.64+0xc] ;  /* 0x00000c0612187981 */ /* 0x000f62000c1e1900 */
[----:B---3--:R-:W-:-:S03]  /*0ba0*/  FFMA R17, R28, R25, R27 ;  /* 0x000000191c117223 */ /* 0x008fc6000000001b */
[----:B------:R-:W2:Y:S04]  /*0bb0*/  LDG.E R27, desc[UR6][R18.64+0x10] ;  /* 0x00001006121b7981 */ /* 0x000ea8000c1e1900 */
[----:B------:R-:W3:Y:S04]  /*0bc0*/  LDG.E R29, desc[UR6][R18.64+0x14] ;  /* 0x00001406121d7981 */ /* 0x000ee8000c1e1900 */
[----:B------:R-:W3:Y:S04]  /*0bd0*/  LDG.E R25, desc[UR6][R22.64] ;  /* 0x0000000616197981 */ /* 0x000ee8000c1e1900 */
[----:B------:R-:W3:Y:S04]  /*0be0*/  LDG.E R28, desc[UR6][R18.64+0x18] ;  /* 0x00001806121c7981 */ /* 0x000ee8000c1e1900 */
[----:B------:R-:W3:Y:S01]  /*0bf0*/  LDG.E R22, desc[UR6][R18.64+0x1c] ;  /* 0x00001c0612167981 */ /* 0x000ee2000c1e1900 */
[----:B----4-:R-:W-:Y:S01]  /*0c00*/  FFMA R17, R26, R12, R17 ;  /* 0x0000000c1a117223 */ /* 0x010fe20000000011 */
[----:B------:R-:W-:-:S03]  /*0c10*/  IADD3 R11, PT, PT, R11, 0x8, RZ ;  /* 0x000000080b0b7810 */ /* 0x000fc60007ffe0ff */
[----:B-----5:R-:W-:-:S04]  /*0c20*/  FFMA R24, R24, R13, R17 ;  /* 0x0000000d18187223 */ /* 0x020fc80000000011 */
[----:B--2---:R-:W-:-:S04]  /*0c30*/  FFMA R16, R27, R16, R24 ;  /* 0x000000101b107223 */ /* 0x004fc80000000018 */
[----:B---3--:R-:W-:-:S04]  /*0c40*/  FFMA R29, R29, R20, R16 ;  /* 0x000000141d1d7223 */ /* 0x008fc80000000010 */
[----:B------:R-:W-:-:S04]  /*0c50*/  FFMA R25, R28, R25, R29 ;  /* 0x000000191c197223 */ /* 0x000fc8000000001d */
[----:B------:R-:W-:-:S07]  /*0c60*/  FFMA R24, R22, R14, R25 ;  /* 0x0000000e16187223 */ /* 0x000fce0000000019 */
.L_x_7:
        /* <DEDUP_REMOVED lines=8> */
[----:B0-----:R-:W-:-:S04]  /*0cf0*/  IMAD.WIDE R20, R15, 0x4, R20 ;  /* 0x000000040f147825 */ /* 0x001fc800078e0214 */
[----:B------:R-:W-:Y:S02]  /*0d00*/  IMAD.WIDE.U32 R16, R9, 0x4, R20 ;  /* 0x0000000409107825 */ /* 0x000fe400078e0014 */
[----:B------:R-:W2:Y:S02]  /*0d10*/  LDG.E R20, desc[UR6][R20.64] ;  /* 0x0000000614147981 */ /* 0x000ea4000c1e1900 */
[----:B-1----:R-:W-:-:S04]  /*0d20*/  IMAD.WIDE.U32 R12, R11, 0x4, R12 ;  /* 0x000000040b0c7825 */ /* 0x002fc800078e000c */
[C---:B------:R-:W-:Y:S01]  /*0d30*/  IMAD.WIDE.U32 R14, R9.reuse, 0x4, R16 ;  /* 0x00000004090e7825 */ /* 0x040fe200078e0010 */
[----:B------:R-:W2:Y:S04]  /*0d40*/  LDG.E R23, desc[UR6][R12.64] ;  /* 0x000000060c177981 */ /* 0x000ea8000c1e1900 */
[----:B------:R-:W3:Y:S01]  /*0d50*/  LDG.E R16, desc[UR6][R16.64] ;  /* 0x0000000610107981 */ /* 0x000ee2000c1e1900 */
[----:B------:R-:W-:-:S03]  /*0d60*/  IMAD.WIDE.U32 R18, R9, 0x4, R14 ;  /* 0x0000000409127825 */ /* 0x000fc600078e000e */
[----:B------:R-:W3:Y:S04]  /*0d70*/  LDG.E R22, desc[UR6][R12.64+0x4] ;  /* 0x000004060c167981 */ /* 0x000ee8000c1e1900 */
[----:B------:R-:W4:Y:S04]  /*0d80*/  LDG.E R14, desc[UR6][R14.64] ;  /* 0x000000060e0e7981 */ /* 0x000f28000c1e1900 */
[----:B------:R-:W4:Y:S04]  /*0d90*/  LDG.E R25, desc[UR6][R12.64+0x8] ;  /* 0x000008060c197981 */ /* 0x000f28000c1e1900 */
[----:B------:R-:W5:Y:S04]  /*0da0*/  LDG.E R18, desc[UR6][R18.64] ;  /* 0x0000000612127981 */ /* 0x000f68000c1e1900 */
[----:B------:R-:W5:Y:S01]  /*0db0*/  LDG.E R27, desc[UR6][R12.64+0xc] ;  /* 0x00000c060c1b7981 */ /* 0x000f62000c1e1900 */
[----:B------:R-:W-:Y:S01]  /*0dc0*/  IADD3 R11, PT, PT, R11, 0x4, RZ ;  /* 0x000000040b0b7810 */ /* 0x000fe20007ffe0ff */
[----:B--2---:R-:W-:-:S04]  /*0dd0*/  FFMA R23, R23, R20, R24 ;  /* 0x0000001417177223 */ /* 0x004fc80000000018 */
[----:B---3--:R-:W-:-:S04]  /*0de0*/  FFMA R22, R22, R16, R23 ;  /* 0x0000001016167223 */ /* 0x008fc80000000017 */
[----:B----4-:R-:W-:-:S04]  /*0df0*/  FFMA R22, R25, R14, R22 ;  /* 0x0000000e19167223 */ /* 0x010fc80000000016 */
[----:B-----5:R-:W-:-:S07]  /*0e00*/  FFMA R24, R27, R18, R22 ;  /* 0x000000121b187223 */ /* 0x020fce0000000016 */
.L_x_8:
[----:B------:R-:W-:Y:S05]  /*0e10*/  @!P3 BRA `(.L_x_3) ;  /* 0x00000000004cb947 */ /* 0x000fea0003800000 */
[----:B------:R-:W0:Y:S01]  /*0e20*/  LDC.64 R14, c[0x0][0x380] ;  /* 0x0000e000ff0e7b82 */ /* 0x000e220000000a00 */
[----:B------:R-:W-:-:S07]  /*0e30*/  IMAD R17, R11, R9, R10 ;  /* 0x000000090b117224 */ /* 0x000fce00078e020a */
[----:B------:R-:W1:Y:S01]  /*0e40*/  LDC.64 R12, c[0x0][0x388] ;  /* 0x0000e200ff0c7b82 */ /* 0x000e620000000a00 */
[----:B0-----:R-:W-:-:S05]  /*0e50*/  IMAD.WIDE.U32 R14, R11, 0x4, R14 ;  /* 0x000000040b0e7825 */ /* 0x001fca00078e000e */
[----:B------:R-:W2:Y:S01]  /*0e60*/  LDG.E R11, desc[UR6][R14.64] ;  /* 0x000000060e0b7981 */ /* 0x000ea2000c1e1900 */
[----:B-1----:R-:W-:-:S05]  /*0e70*/  IMAD.WIDE R12, R17, 0x4, R12 ;  /* 0x00000004110c7825 */ /* 0x002fca00078e020c */
[----:B------:R-:W2:Y:S01]  /*0e80*/  LDG.E R16, desc[UR6][R12.64] ;  /* 0x000000060c107981 */ /* 0x000ea2000c1e1900 */
[----:B------:R-:W-:Y:S01]  /*0e90*/  ISETP.NE.AND P2, PT, R7, 0x1, PT ;  /* 0x000000010700780c */ /* 0x000fe20003f45270 */
[----:B--2---:R-:W-:-:S12]  /*0ea0*/  FFMA R24, R11, R16, R24 ;  /* 0x000000100b187223 */ /* 0x004fd80000000018 */
[----:B------:R-:W-:Y:S05]  /*0eb0*/  @!P2 BRA `(.L_x_3) ;  /* 0x000000000024a947 */ /* 0x000fea0003800000 */
[----:B------:R-:W-:Y:S01]  /*0ec0*/  ISETP.NE.AND P2, PT, R7, 0x2, PT ;  /* 0x000000020700780c */ /* 0x000fe20003f45270 */
[C---:B------:R-:W-:Y:S01]  /*0ed0*/  IMAD.WIDE.U32 R12, R9.reuse, 0x4, R12 ;  /* 0x00000004090c7825 */ /* 0x040fe200078e000c */
[----:B------:R-:W2:Y:S11]  /*0ee0*/  LDG.E R11, desc[UR6][R14.64+0x4] ;  /* 0x000004060e0b7981 */ /* 0x000eb6000c1e1900 */
[----:B------:R-:W-:-:S02]  /*0ef0*/  @P2 IMAD.WIDE.U32 R16, R9, 0x4, R12 ;  /* 0x0000000409102825 */ /* 0x000fc400078e000c */
[----:B------:R-:W2:Y:S04]  /*0f00*/  LDG.E R12, desc[UR6][R12.64] ;  /* 0x000000060c0c7981 */ /* 0x000ea8000c1e1900 */
[----:B------:R-:W3:Y:S04]  /*0f10*/  @P2 LDG.E R9, desc[UR6][R14.64+0x8] ;  /* 0x000008060e092981 */ /* 0x000ee8000c1e1900 */
[----:B------:R-:W3:Y:S01]  /*0f20*/  @P2 LDG.E R16, desc[UR6][R16.64] ;  /* 0x0000000610102981 */ /* 0x000ee2000c1e1900 */
[----:B--2---:R-:W-:-:S04]  /*0f30*/  FFMA R24, R11, R12, R24 ;  /* 0x0000000c0b187223 */ /* 0x004fc80000000018 */
[----:B---3--:R-:W-:-:S07]  /*0f40*/  @P2 FFMA R24, R9, R16, R24 ;  /* 0x0000001009182223 */ /* 0x008fce0000000018 */
.L_x_3:
[----:B------:R-:W0:Y:S02]  /*0f50*/  LDC.64 R12, c[0x0][0x390] ;  /* 0x0000e400ff0c7b82 */ /* 0x000e240000000a00 */
[----:B0-----:R-:W-:-:S05]  /*0f60*/  IMAD.WIDE R10, R10, 0x4, R12 ;  /* 0x000000040a0a7825 */ /* 0x001fca00078e020c */
[----:B------:R0:W-:Y:S01]  /*0f70*/  STG.E desc[UR6][R10.64], R24 ;  /* 0x000000180a007986 */ /* 0x0001e2000c101906 */
[----:B------:R-:W-:Y:S05]  /*0f80*/  BRA `(.L_x_9) ;  /* 0x0000000000087947 */ /* 0x000fea0003800000 */
.L_x_2:
[----:B------:R-:W-:Y:S05]  /*0f90*/  WARPSYNC.ALL ;  /* 0x0000000000007948 */ /* 0x000fea0003800000 */
[----:B------:R-:W-:Y:S06]  /*0fa0*/  BAR.SYNC.DEFER_BLOCKING 0x0 ;  /* 0x0000000000007b1d */ /* 0x000fec0000010000 */
.L_x_9:
[----:B------:R-:W-:Y:S05]  /*0fb0*/  @!P1 BRA `(.L_x_10) ;  /* 0xfffffff000f09947 */ /* 0x000fea000383ffff */
[----:B------:R-:W-:Y:S05]  /*0fc0*/  EXIT ;  /* 0x000000000000794d */ /* 0x000fea0003800000 */
.L_x_11:
[----:B------:R-:W-:-:S00]  /*0fd0*/  BRA `(.L_x_11) ;  /* 0xfffffffc00fc7947 */ /* 0x000fc0000383ffff */
[----:B------:R-:W-:-:S00]  /*0fe0*/  NOP ;  /* 0x0000000000007918 */ /* 0x000fc00000000000 */
        /* <DEDUP_REMOVED lines=9> */
.L_x_12:


//--------------------- .nv.shared._Z11gemv_kernelPKfS0_PfiPjS2_jj --------------------------
	.section	.nv.shared._Z11gemv_kernelPKfS0_PfiPjS2_jj,"aw",@nobits
	.sectionflags	@""
	.align	4
.nv.shared._Z11gemv_kernelPKfS0_PfiPjS2_jj:
	.zero		1028


//--------------------- .nv.shared.reserved.0     --------------------------
	.section	.nv.shared.reserved.0,"aw",@nobits
	.weak		__nv_reservedSMEM_offset_0_alias
	.size		__nv_reservedSMEM_offset_0_alias, 0, 64
	.other		__nv_reservedSMEM_offset_0_alias,@"STO_CUDA_RESERVED_SHARED STV_DEFAULT"
__nv_reservedSMEM_offset_0_alias:
	.zero		0
	.zero		64


//--------------------- .nv.constant0._Z11gemv_kernelPKfS0_PfiPjS2_jj --------------------------
	.section	.nv.constant0._Z11gemv_kernelPKfS0_PfiPjS2_jj,"a",@progbits
	.sectionflags	@""
	.align	4
.nv.constant0._Z11gemv_kernelPKfS0_PfiPjS2_jj:
	.zero		952


//--------------------- SYMBOLS --------------------------

	.type		.nv.reservedSmem.offset0,@object
	.size		.nv.reservedSmem.offset0,0x4
	.type		.nv.reservedSmem.cap,@object
	.size		.nv.reservedSmem.cap,0x4
